//
// Generated by NVIDIA NVVM Compiler
//
// Compiler Build ID: CL-36424714
// Cuda compilation tools, release 13.0, V13.0.88
// Based on NVVM 20.0.0
//

.version 9.0
.target sm_100
.address_size 64

	// .globl	_Z2xTPfS_jj

.visible .entry _Z2xTPfS_jj(
	.param .u64 .ptr .align 1 _Z2xTPfS_jj_param_0,
	.param .u64 .ptr .align 1 _Z2xTPfS_jj_param_1,
	.param .u32 _Z2xTPfS_jj_param_2,
	.param .u32 _Z2xTPfS_jj_param_3
)
{
	.reg .pred 	%p<4>;
	.reg .b32 	%r<13>;
	.reg .b32 	%f<2>;
	.reg .b64 	%rd<9>;

	ld.param.u64 	%rd1, [_Z2xTPfS_jj_param_0];
	ld.param.u64 	%rd2, [_Z2xTPfS_jj_param_1];
	ld.param.u32 	%r3, [_Z2xTPfS_jj_param_2];
	ld.param.u32 	%r4, [_Z2xTPfS_jj_param_3];
	mov.u32 	%r5, %ntid.x;
	mov.u32 	%r6, %ctaid.x;
	mov.u32 	%r7, %tid.x;
	mad.lo.s32 	%r1, %r5, %r6, %r7;
	mov.u32 	%r8, %ntid.y;
	mov.u32 	%r9, %ctaid.y;
	mov.u32 	%r10, %tid.y;
	mad.lo.s32 	%r2, %r8, %r9, %r10;
	setp.ge.u32 	%p1, %r2, %r4;
	setp.ge.u32 	%p2, %r1, %r3;
	or.pred  	%p3, %p2, %p1;
	@%p3 bra 	$L__BB0_2;
	cvta.to.global.u64 	%rd3, %rd1;
	cvta.to.global.u64 	%rd4, %rd2;
	mad.lo.s32 	%r11, %r4, %r1, %r2;
	mul.wide.u32 	%rd5, %r11, 4;
	add.s64 	%rd6, %rd3, %rd5;
	ld.global.f32 	%f1, [%rd6];
	mad.lo.s32 	%r12, %r3, %r2, %r1;
	mul.wide.u32 	%rd7, %r12, 4;
	add.s64 	%rd8, %rd4, %rd7;
	st.global.f32 	[%rd8], %f1;
$L__BB0_2:
	ret;

}


// ===== COMPILED SASS (sm_100) =====

	.target	sm_100

	.elftype	@"ET_EXEC"


//--------------------- .note.nv.tkinfo           --------------------------
	.section	.note.nv.tkinfo,"",@"SHT_NOTE"
	.sectionflags	@"SHF_NOTE_NV_TKINFO"
	.tkinfo
        /*0018*/ 	.word	0x00000002
        /*0030*/ 	.string	""
        /*0030*/ 	.string	"ptxas"
        /*0030*/ 	.string	"Cuda compilation tools, release 13.0, V13.0.88"
        /*0030*/ 	.string	"Build cuda_13.0.r13.0/compiler.36424714_0"
        /*0030*/ 	.string	"-arch sm_100 -m 64 "



//--------------------- .note.nv.cuinfo           --------------------------
	.section	.note.nv.cuinfo,"",@"SHT_NOTE"
	.sectionflags	@"SHF_NOTE_NV_CUINFO"
        /*0018*/ 	.short	0x0002
        /*001a*/ 	.short	0x0064
        /*001c*/ 	.short	0x0082
	.zero		2


//--------------------- .nv.info                  --------------------------
	.section	.nv.info,"",@"SHT_CUDA_INFO"
	.align	4


	//----- nvinfo : EIATTR_REGCOUNT
	.align		4
        /*0000*/ 	.byte	0x04, 0x2f
        /*0002*/ 	.short	(.L_1 - .L_0)
	.align		4
.L_0:
        /*0004*/ 	.word	index@(_Z2xTPfS_jj)
        /*0008*/ 	.word	0x0000000a


	//----- nvinfo : EIATTR_FRAME_SIZE
	.align		4
.L_1:
        /*000c*/ 	.byte	0x04, 0x11
        /*000e*/ 	.short	(.L_3 - .L_2)
	.align		4
.L_2:
        /*0010*/ 	.word	index@(_Z2xTPfS_jj)
        /*0014*/ 	.word	0x00000000


	//----- nvinfo : EIATTR_MIN_STACK_SIZE
	.align		4
.L_3:
        /*0018*/ 	.byte	0x04, 0x12
        /*001a*/ 	.short	(.L_5 - .L_4)
	.align		4
.L_4:
        /*001c*/ 	.word	index@(_Z2xTPfS_jj)
        /*0020*/ 	.word	0x00000000
.L_5:


//--------------------- .nv.compat                --------------------------
	.section	.nv.compat,"",@"SHT_CUDA_COMPAT_INFO"
	.align	4
        /*0000*/ 	.byte	0x02, 0x09, 0x00, 0x00, 0x02, 0x02, 0x01, 0x00, 0x02, 0x05, 0x05, 0x00, 0x03, 0x07, 0x01, 0x01
        /*0010*/ 	.byte	0x02, 0x03, 0x00, 0x00, 0x02, 0x06, 0x01, 0x00, 0x04, 0x0b, 0x08, 0x00, 0x09, 0x00, 0x00, 0x00
        /*0020*/ 	.byte	0x00, 0x00, 0x00, 0x00


//--------------------- .nv.info._Z2xTPfS_jj      --------------------------
	.section	.nv.info._Z2xTPfS_jj,"",@"SHT_CUDA_INFO"
	.sectionflags	@""
	.align	4


	//----- nvinfo : EIATTR_CUDA_API_VERSION
	.align		4
        /*0000*/ 	.byte	0x04, 0x37
        /*0002*/ 	.short	(.L_7 - .L_6)
.L_6:
        /*0004*/ 	.word	0x00000082


	//----- nvinfo : EIATTR_KPARAM_INFO
	.align		4
.L_7:
        /*0008*/ 	.byte	0x04, 0x17
        /*000a*/ 	.short	(.L_9 - .L_8)
.L_8:
        /*000c*/ 	.word	0x00000000
        /*0010*/ 	.short	0x0003
        /*0012*/ 	.short	0x0014
        /*0014*/ 	.byte	0x00, 0xf0, 0x11, 0x00


	//----- nvinfo : EIATTR_KPARAM_INFO
	.align		4
.L_9:
        /*0018*/ 	.byte	0x04, 0x17
        /*001a*/ 	.short	(.L_11 - .L_10)
.L_10:
        /*001c*/ 	.word	0x00000000
        /*0020*/ 	.short	0x0002
        /*0022*/ 	.short	0x0010
        /*0024*/ 	.byte	0x00, 0xf0, 0x11, 0x00


	//----- nvinfo : EIATTR_KPARAM_INFO
	.align		4
.L_11:
        /*0028*/ 	.byte	0x04, 0x17
        /*002a*/ 	.short	(.L_13 - .L_12)
.L_12:
        /*002c*/ 	.word	0x00000000
        /*0030*/ 	.short	0x0001
        /*0032*/ 	.short	0x0008
        /*0034*/ 	.byte	0x00, 0xf5, 0x21, 0x00


	//----- nvinfo : EIATTR_KPARAM_INFO
	.align		4
.L_13:
        /*0038*/ 	.byte	0x04, 0x17
        /*003a*/ 	.short	(.L_15 - .L_14)
.L_14:
        /*003c*/ 	.word	0x00000000
        /*0040*/ 	.short	0x0000
        /*0042*/ 	.short	0x0000
        /*0044*/ 	.byte	0x00, 0xf5, 0x21, 0x00


	//----- nvinfo : EIATTR_SPARSE_MMA_MASK
	.align		4
.L_15:
        /*0048*/ 	.byte	0x03, 0x50
        /*004a*/ 	.short	0x0000


	//----- nvinfo : EIATTR_MAXREG_COUNT
	.align		4
        /*004c*/ 	.byte	0x03, 0x1b
        /*004e*/ 	.short	0x00ff


	//----- nvinfo : EIATTR_MERCURY_ISA_VERSION
	.align		4
        /*0050*/ 	.byte	0x03, 0x5f
        /*0052*/ 	.short	0x0101


	//----- nvinfo : EIATTR_VRC_CTA_INIT_COUNT
	.align		4
        /*0054*/ 	.byte	0x02, 0x4a
	.zero		1
	.zero		1


	//----- nvinfo : EIATTR_EXIT_INSTR_OFFSETS
	.align		4
        /*0058*/ 	.byte	0x04, 0x1c
        /*005a*/ 	.short	(.L_17 - .L_16)


	//   ....[0]....
.L_16:
        /*005c*/ 	.word	0x000000c0


	//   ....[1]....
        /*0060*/ 	.word	0x00000160


	//----- nvinfo : EIATTR_CBANK_PARAM_SIZE
	.align		4
.L_17:
        /*0064*/ 	.byte	0x03, 0x19
        /*0066*/ 	.short	0x0018


	//----- nvinfo : EIATTR_PARAM_CBANK
	.align		4
        /*0068*/ 	.byte	0x04, 0x0a
        /*006a*/ 	.short	(.L_19 - .L_18)
	.align		4
.L_18:
        /*006c*/ 	.word	index@(.nv.constant0._Z2xTPfS_jj)
        /*0070*/ 	.short	0x0380
        /*0072*/ 	.short	0x0018


	//----- nvinfo : EIATTR_SW_WAR
	.align		4
.L_19:
        /*0074*/ 	.byte	0x04, 0x36
        /*0076*/ 	.short	(.L_21 - .L_20)
.L_20:
        /*0078*/ 	.word	0x00000008
.L_21:


//--------------------- .nv.callgraph             --------------------------
	.section	.nv.callgraph,"",@"SHT_CUDA_CALLGRAPH"
	.align	4
	.sectionentsize	8
	.align		4
        /*0000*/ 	.word	0x00000000
	.align		4
        /*0004*/ 	.word	0xffffffff
	.align		4
        /*0008*/ 	.word	0x00000000
	.align		4
        /*000c*/ 	.word	0xfffffffe
	.align		4
        /*0010*/ 	.word	0x00000000
	.align		4
        /*0014*/ 	.word	0xfffffffd
	.align		4
        /*0018*/ 	.word	0x00000000
	.align		4
        /*001c*/ 	.word	0xfffffffc


//--------------------- .text._Z2xTPfS_jj         --------------------------
	.section	.text._Z2xTPfS_jj,"ax",@progbits
	.align	128
        .global         _Z2xTPfS_jj
        .type           _Z2xTPfS_jj,@function
        .size           _Z2xTPfS_jj,(.L_x_1 - _Z2xTPfS_jj)
        .other          _Z2xTPfS_jj,@"STO_CUDA_ENTRY STV_DEFAULT"
_Z2xTPfS_jj:
.text._Z2xTPfS_jj:
[----:B------:R-:W-:Y:S01]  /*0000*/  LDC R1, c[0x0][0x37c] ;  /* 0x0000df00ff017b82 */ /* 0x000fe20000000800 */
[----:B------:R-:W0:Y:S01]  /*0010*/  S2R R7, SR_CTAID.Y ;  /* 0x0000000000077919 */ /* 0x000e220000002600 */
[----:B------:R-:W1:Y:S01]  /*0020*/  LDCU UR4, c[0x0][0x360] ;  /* 0x00006c00ff0477ac */ /* 0x000e620008000800 */
[----:B------:R-:W0:Y:S01]  /*0030*/  S2R R2, SR_TID.Y ;  /* 0x0000000000027919 */ /* 0x000e220000002200 */
[----:B------:R-:W0:Y:S01]  /*0040*/  LDCU UR5, c[0x0][0x364] ;  /* 0x00006c80ff0577ac */ /* 0x000e220008000800 */
[----:B------:R-:W1:Y:S01]  /*0050*/  S2R R0, SR_CTAID.X ;  /* 0x0000000000007919 */ /* 0x000e620000002500 */
[----:B------:R-:W2:Y:S01]  /*0060*/  LDCU.64 UR6, c[0x0][0x390] ;  /* 0x00007200ff0677ac */ /* 0x000ea20008000a00 */
[----:B------:R-:W1:Y:S01]  /*0070*/  S2R R3, SR_TID.X ;  /* 0x0000000000037919 */ /* 0x000e620000002100 */
[----:B0-----:R-:W-:-:S05]  /*0080*/  IMAD R7, R7, UR5, R2 ;  /* 0x0000000507077c24 */ /* 0x001fca000f8e0202 */
[----:B--2---:R-:W-:Y:S01]  /*0090*/  ISETP.GE.U32.AND P0, PT, R7, UR7, PT ;  /* 0x0000000707007c0c */ /* 0x004fe2000bf06070 */
[----:B-1----:R-:W-:-:S05]  /*00a0*/  IMAD R0, R0, UR4, R3 ;  /* 0x0000000400007c24 */ /* 0x002fca000f8e0203 */
[----:B------:R-:W-:-:S13]  /*00b0*/  ISETP.GE.U32.OR P0, PT, R0, UR6, P0 ;  /* 0x0000000600007c0c */ /* 0x000fda0008706470 */
[----:B------:R-:W-:Y:S05]  /*00c0*/  @P0 EXIT ;  /* 0x000000000000094d */ /* 0x000fea0003800000 */
[----:B------:R-:W0:Y:S01]  /*00d0*/  LDC.64 R2, c[0x0][0x380] ;  /* 0x0000e000ff027b82 */ /* 0x000e220000000a00 */
[----:B------:R-:W1:Y:S01]  /*00e0*/  LDCU.64 UR4, c[0x0][0x358] ;  /* 0x00006b00ff0477ac */ /* 0x000e620008000a00 */
[----:B------:R-:W-:-:S04]  /*00f0*/  IMAD R5, R0, UR7, R7 ;  /* 0x0000000700057c24 */ /* 0x000fc8000f8e0207 */
[----:B0-----:R-:W-:Y:S02]  /*0100*/  IMAD.WIDE.U32 R2, R5, 0x4, R2 ;  /* 0x0000000405027825 */ /* 0x001fe400078e0002 */
[----:B------:R-:W0:Y:S04]  /*0110*/  LDC.64 R4, c[0x0][0x388] ;  /* 0x0000e200ff047b82 */ /* 0x000e280000000a00 */
[----:B-1----:R-:W2:Y:S01]  /*0120*/  LDG.E R3, desc[UR4][R2.64] ;  /* 0x0000000402037981 */ /* 0x002ea2000c1e1900 */
[----:B------:R-:W-:-:S04]  /*0130*/  IMAD R7, R7, UR6, R0 ;  /* 0x0000000607077c24 */ /* 0x000fc8000f8e0200 */
[----:B0-----:R-:W-:-:S05]  /*0140*/  IMAD.WIDE.U32 R4, R7, 0x4, R4 ;  /* 0x0000000407047825 */ /* 0x001fca00078e0004 */
[----:B--2---:R-:W-:Y:S01]  /*0150*/  STG.E desc[UR4][R4.64], R3 ;  /* 0x0000000304007986 */ /* 0x004fe2000c101904 */
[----:B------:R-:W-:Y:S05]  /*0160*/  EXIT ;  /* 0x000000000000794d */ /* 0x000fea0003800000 */
.L_x_0:
[----:B------:R-:W-:-:S00]  /*0170*/  BRA `(.L_x_0) ;  /* 0xfffffffc00fc7947 */ /* 0x000fc0000383ffff */
[----:B------:R-:W-:-:S00]  /*0180*/  NOP ;  /* 0x0000000000007918 */ /* 0x000fc00000000000 */
[----:B------:R-:W-:-:S00]  /*0190*/  NOP ;  /* 0x0000000000007918 */ /* 0x000fc00000000000 */
[----:B------:R-:W-:-:S00]  /*01a0*/  NOP ;  /* 0x0000000000007918 */ /* 0x000fc00000000000 */
[----:B------:R-:W-:-:S00]  /*01b0*/  NOP ;  /* 0x0000000000007918 */ /* 0x000fc00000000000 */
[----:B------:R-:W-:-:S00]  /*01c0*/  NOP ;  /* 0x0000000000007918 */ /* 0x000fc00000000000 */
[----:B------:R-:W-:-:S00]  /*01d0*/  NOP ;  /* 0x0000000000007918 */ /* 0x000fc00000000000 */
[----:B------:R-:W-:-:S00]  /*01e0*/  NOP ;  /* 0x0000000000007918 */ /* 0x000fc00000000000 */
[----:B------:R-:W-:-:S00]  /*01f0*/  NOP ;  /* 0x0000000000007918 */ /* 0x000fc00000000000 */
.L_x_1:


//--------------------- .nv.shared.reserved.0     --------------------------
	.section	.nv.shared.reserved.0,"aw",@nobits
	.weak		__nv_reservedSMEM_offset_0_alias
	.size		__nv_reservedSMEM_offset_0_alias, 0, 64
	.other		__nv_reservedSMEM_offset_0_alias,@"STO_CUDA_RESERVED_SHARED STV_DEFAULT"
__nv_reservedSMEM_offset_0_alias:
	.zero		0
	.zero		64


//--------------------- .nv.constant0._Z2xTPfS_jj --------------------------
	.section	.nv.constant0._Z2xTPfS_jj,"a",@progbits
	.sectionflags	@""
	.align	4
.nv.constant0._Z2xTPfS_jj:
	.zero		920


//--------------------- SYMBOLS --------------------------

	.type		.nv.reservedSmem.offset0,@object
	.size		.nv.reservedSmem.offset0,0x4
